//
// Generated by NVIDIA NVVM Compiler
//
// Compiler Build ID: CL-36424714
// Cuda compilation tools, release 13.0, V13.0.88
// Based on NVVM 20.0.0
//

.version 9.0
.target sm_100
.address_size 64

	// .globl	_Z11wmma_matmulP6__halfS0_Pf
// _ZZ11wmma_matmulP6__halfS0_PfE7ashared has been demoted
// _ZZ11wmma_matmulP6__halfS0_PfE7bshared has been demoted

.visible .entry _Z11wmma_matmulP6__halfS0_Pf(
	.param .u64 .ptr .align 1 _Z11wmma_matmulP6__halfS0_Pf_param_0,
	.param .u64 .ptr .align 1 _Z11wmma_matmulP6__halfS0_Pf_param_1,
	.param .u64 .ptr .align 1 _Z11wmma_matmulP6__halfS0_Pf_param_2
)
{
	.reg .b16 	%rs<3>;
	.reg .b32 	%r<39>;
	.reg .b32 	%f<10>;
	.reg .b64 	%rd<13>;
	// demoted variable
	.shared .align 2 .b8 _ZZ11wmma_matmulP6__halfS0_PfE7ashared[512];
	// demoted variable
	.shared .align 2 .b8 _ZZ11wmma_matmulP6__halfS0_PfE7bshared[512];
	ld.param.u64 	%rd1, [_Z11wmma_matmulP6__halfS0_Pf_param_0];
	ld.param.u64 	%rd2, [_Z11wmma_matmulP6__halfS0_Pf_param_1];
	ld.param.u64 	%rd3, [_Z11wmma_matmulP6__halfS0_Pf_param_2];
	cvta.to.global.u64 	%rd4, %rd1;
	cvta.to.global.u64 	%rd5, %rd2;
	mov.u32 	%r1, %ctaid.y;
	mov.u32 	%r2, %tid.y;
	mov.u32 	%r3, %ctaid.x;
	mov.u32 	%r4, %tid.x;
	shl.b32 	%r5, %r2, 5;
	mov.u32 	%r6, _ZZ11wmma_matmulP6__halfS0_PfE7ashared;
	add.s32 	%r7, %r6, %r5;
	shl.b32 	%r8, %r4, 1;
	add.s32 	%r9, %r7, %r8;
	shl.b32 	%r10, %r1, 8;
	shl.b32 	%r11, %r2, 4;
	add.s32 	%r12, %r10, %r11;
	add.s32 	%r13, %r12, %r4;
	mul.wide.u32 	%rd6, %r13, 2;
	add.s64 	%rd7, %rd4, %rd6;
	ld.global.u16 	%rs1, [%rd7];
	st.shared.u16 	[%r9], %rs1;
	mov.u32 	%r14, _ZZ11wmma_matmulP6__halfS0_PfE7bshared;
	add.s32 	%r15, %r14, %r5;
	add.s32 	%r16, %r15, %r8;
	add.s32 	%r17, %r3, %r2;
	shl.b32 	%r18, %r17, 4;
	add.s32 	%r19, %r18, %r4;
	mul.wide.u32 	%rd8, %r19, 2;
	add.s64 	%rd9, %rd5, %rd8;
	ld.global.u16 	%rs2, [%rd9];
	st.shared.u16 	[%r16], %rs2;
	bar.sync 	0;
	mov.b32 	%r20, 16;
	wmma.load.a.sync.aligned.row.m16n16k16.shared.f16 	{%r21, %r22, %r23, %r24, %r25, %r26, %r27, %r28}, [%r6], %r20;
	wmma.load.b.sync.aligned.row.m16n16k16.shared.f16 	{%r29, %r30, %r31, %r32, %r33, %r34, %r35, %r36}, [%r14], %r20;
	mov.f32 	%f1, 0f00000000;
	wmma.mma.sync.aligned.row.row.m16n16k16.f32.f32 {%f2, %f3, %f4, %f5, %f6, %f7, %f8, %f9}, {%r21, %r22, %r23, %r24, %r25, %r26, %r27, %r28}, {%r29, %r30, %r31, %r32, %r33, %r34, %r35, %r36}, {%f1, %f1, %f1, %f1, %f1, %f1, %f1, %f1};
	bar.sync 	0;
	cvta.to.global.u64 	%rd10, %rd3;
	shl.b32 	%r37, %r3, 4;
	add.s32 	%r38, %r13, %r37;
	mul.wide.s32 	%rd11, %r38, 4;
	add.s64 	%rd12, %rd10, %rd11;
	wmma.store.d.sync.aligned.row.m16n16k16.global.f32 	[%rd12], {%f2, %f3, %f4, %f5, %f6, %f7, %f8, %f9}, %r20;
	ret;

}


// ===== COMPILED SASS (sm_100) =====

	.target	sm_100

	.elftype	@"ET_EXEC"


//--------------------- .note.nv.tkinfo           --------------------------
	.section	.note.nv.tkinfo,"",@"SHT_NOTE"
	.sectionflags	@"SHF_NOTE_NV_TKINFO"
	.tkinfo
        /*0018*/ 	.word	0x00000002
        /*0030*/ 	.string	""
        /*0030*/ 	.string	"ptxas"
        /*0030*/ 	.string	"Cuda compilation tools, release 13.0, V13.0.88"
        /*0030*/ 	.string	"Build cuda_13.0.r13.0/compiler.36424714_0"
        /*0030*/ 	.string	"-arch sm_100 -m 64 "



//--------------------- .note.nv.cuinfo           --------------------------
	.section	.note.nv.cuinfo,"",@"SHT_NOTE"
	.sectionflags	@"SHF_NOTE_NV_CUINFO"
        /*0018*/ 	.short	0x0002
        /*001a*/ 	.short	0x0064
        /*001c*/ 	.short	0x0082
	.zero		2


//--------------------- .nv.info                  --------------------------
	.section	.nv.info,"",@"SHT_CUDA_INFO"
	.align	4


	//----- nvinfo : EIATTR_REGCOUNT
	.align		4
        /*0000*/ 	.byte	0x04, 0x2f
        /*0002*/ 	.short	(.L_1 - .L_0)
	.align		4
.L_0:
        /*0004*/ 	.word	index@(_Z11wmma_matmulP6__halfS0_Pf)
        /*0008*/ 	.word	0x0000001a


	//----- nvinfo : EIATTR_FRAME_SIZE
	.align		4
.L_1:
        /*000c*/ 	.byte	0x04, 0x11
        /*000e*/ 	.short	(.L_3 - .L_2)
	.align		4
.L_2:
        /*0010*/ 	.word	index@(_Z11wmma_matmulP6__halfS0_Pf)
        /*0014*/ 	.word	0x00000000


	//----- nvinfo : EIATTR_MIN_STACK_SIZE
	.align		4
.L_3:
        /*0018*/ 	.byte	0x04, 0x12
        /*001a*/ 	.short	(.L_5 - .L_4)
	.align		4
.L_4:
        /*001c*/ 	.word	index@(_Z11wmma_matmulP6__halfS0_Pf)
        /*0020*/ 	.word	0x00000000
.L_5:


//--------------------- .nv.compat                --------------------------
	.section	.nv.compat,"",@"SHT_CUDA_COMPAT_INFO"
	.align	4
        /*0000*/ 	.byte	0x02, 0x09, 0x00, 0x00, 0x02, 0x02, 0x01, 0x00, 0x02, 0x05, 0x05, 0x00, 0x03, 0x07, 0x01, 0x01
        /*0010*/ 	.byte	0x02, 0x03, 0x00, 0x00, 0x02, 0x06, 0x01, 0x00, 0x04, 0x0b, 0x08, 0x00, 0x09, 0x00, 0x00, 0x00
        /*0020*/ 	.byte	0x00, 0x00, 0x00, 0x00


//--------------------- .nv.info._Z11wmma_matmulP6__halfS0_Pf --------------------------
	.section	.nv.info._Z11wmma_matmulP6__halfS0_Pf,"",@"SHT_CUDA_INFO"
	.sectionflags	@""
	.align	4


	//----- nvinfo : EIATTR_CUDA_API_VERSION
	.align		4
        /*0000*/ 	.byte	0x04, 0x37
        /*0002*/ 	.short	(.L_7 - .L_6)
.L_6:
        /*0004*/ 	.word	0x00000082


	//----- nvinfo : EIATTR_KPARAM_INFO
	.align		4
.L_7:
        /*0008*/ 	.byte	0x04, 0x17
        /*000a*/ 	.short	(.L_9 - .L_8)
.L_8:
        /*000c*/ 	.word	0x00000000
        /*0010*/ 	.short	0x0002
        /*0012*/ 	.short	0x0010
        /*0014*/ 	.byte	0x00, 0xf5, 0x21, 0x00


	//----- nvinfo : EIATTR_KPARAM_INFO
	.align		4
.L_9:
        /*0018*/ 	.byte	0x04, 0x17
        /*001a*/ 	.short	(.L_11 - .L_10)
.L_10:
        /*001c*/ 	.word	0x00000000
        /*0020*/ 	.short	0x0001
        /*0022*/ 	.short	0x0008
        /*0024*/ 	.byte	0x00, 0xf5, 0x21, 0x00


	//----- nvinfo : EIATTR_KPARAM_INFO
	.align		4
.L_11:
        /*0028*/ 	.byte	0x04, 0x17
        /*002a*/ 	.short	(.L_13 - .L_12)
.L_12:
        /*002c*/ 	.word	0x00000000
        /*0030*/ 	.short	0x0000
        /*0032*/ 	.short	0x0000
        /*0034*/ 	.byte	0x00, 0xf5, 0x21, 0x00


	//----- nvinfo : EIATTR_SPARSE_MMA_MASK
	.align		4
.L_13:
        /*0038*/ 	.byte	0x03, 0x50
        /*003a*/ 	.short	0x0000


	//----- nvinfo : EIATTR_WMMA_USED
	.align		4
        /*003c*/ 	.byte	0x01, 0x2b
	.zero		2


	//----- nvinfo : EIATTR_MAXREG_COUNT
	.align		4
        /*0040*/ 	.byte	0x03, 0x1b
        /*0042*/ 	.short	0x00ff


	//----- nvinfo : EIATTR_NUM_BARRIERS
	.align		4
        /*0044*/ 	.byte	0x02, 0x4c
        /*0046*/ 	.byte	0x01
	.zero		1


	//----- nvinfo : EIATTR_MERCURY_ISA_VERSION
	.align		4
        /*0048*/ 	.byte	0x03, 0x5f
        /*004a*/ 	.short	0x0101


	//----- nvinfo : EIATTR_VRC_CTA_INIT_COUNT
	.align		4
        /*004c*/ 	.byte	0x02, 0x4a
	.zero		1
	.zero		1


	//----- nvinfo : EIATTR_EXIT_INSTR_OFFSETS
	.align		4
        /*0050*/ 	.byte	0x04, 0x1c
        /*0052*/ 	.short	(.L_15 - .L_14)


	//   ....[0]....
.L_14:
        /*0054*/ 	.word	0x00000380


	//----- nvinfo : EIATTR_CBANK_PARAM_SIZE
	.align		4
.L_15:
        /*0058*/ 	.byte	0x03, 0x19
        /*005a*/ 	.short	0x0018


	//----- nvinfo : EIATTR_PARAM_CBANK
	.align		4
        /*005c*/ 	.byte	0x04, 0x0a
        /*005e*/ 	.short	(.L_17 - .L_16)
	.align		4
.L_16:
        /*0060*/ 	.word	index@(.nv.constant0._Z11wmma_matmulP6__halfS0_Pf)
        /*0064*/ 	.short	0x0380
        /*0066*/ 	.short	0x0018


	//----- nvinfo : EIATTR_SW_WAR
	.align		4
.L_17:
        /*0068*/ 	.byte	0x04, 0x36
        /*006a*/ 	.short	(.L_19 - .L_18)
.L_18:
        /*006c*/ 	.word	0x00000008
.L_19:


//--------------------- .nv.callgraph             --------------------------
	.section	.nv.callgraph,"",@"SHT_CUDA_CALLGRAPH"
	.align	4
	.sectionentsize	8
	.align		4
        /*0000*/ 	.word	0x00000000
	.align		4
        /*0004*/ 	.word	0xffffffff
	.align		4
        /*0008*/ 	.word	0x00000000
	.align		4
        /*000c*/ 	.word	0xfffffffe
	.align		4
        /*0010*/ 	.word	0x00000000
	.align		4
        /*0014*/ 	.word	0xfffffffd
	.align		4
        /*0018*/ 	.word	0x00000000
	.align		4
        /*001c*/ 	.word	0xfffffffc


//--------------------- .text._Z11wmma_matmulP6__halfS0_Pf --------------------------
	.section	.text._Z11wmma_matmulP6__halfS0_Pf,"ax",@progbits
	.align	128
        .global         _Z11wmma_matmulP6__halfS0_Pf
        .type           _Z11wmma_matmulP6__halfS0_Pf,@function
        .size           _Z11wmma_matmulP6__halfS0_Pf,(.L_x_1 - _Z11wmma_matmulP6__halfS0_Pf)
        .other          _Z11wmma_matmulP6__halfS0_Pf,@"STO_CUDA_ENTRY STV_DEFAULT"
_Z11wmma_matmulP6__halfS0_Pf:
.text._Z11wmma_matmulP6__halfS0_Pf:
[----:B------:R-:W-:Y:S01]  /*0000*/  LDC R1, c[0x0][0x37c] ;  /* 0x0000df00ff017b82 */ /* 0x000fe20000000800 */
[----:B------:R-:W0:Y:S07]  /*0010*/  S2R R11, SR_TID.Y ;  /* 0x00000000000b7919 */ /* 0x000e2e0000002200 */
[----:B------:R-:W1:Y:S01]  /*0020*/  LDC.64 R4, c[0x0][0x380] ;  /* 0x0000e000ff047b82 */ /* 0x000e620000000a00 */
[----:B------:R-:W2:Y:S01]  /*0030*/  LDCU.64 UR8, c[0x0][0x358] ;  /* 0x00006b00ff0877ac */ /* 0x000ea20008000a00 */
[----:B------:R-:W0:Y:S01]  /*0040*/  S2R R3, SR_CTAID.X ;  /* 0x0000000000037919 */ /* 0x000e220000002500 */
[----:B------:R-:W3:Y:S05]  /*0050*/  S2R R0, SR_CTAID.Y ;  /* 0x0000000000007919 */ /* 0x000eea0000002600 */
[----:B------:R-:W4:Y:S01]  /*0060*/  LDC.64 R6, c[0x0][0x388] ;  /* 0x0000e200ff067b82 */ /* 0x000f220000000a00 */
[----:B------:R-:W5:Y:S07]  /*0070*/  S2R R13, SR_TID.X ;  /* 0x00000000000d7919 */ /* 0x000f6e0000002100 */
[----:B------:R-:W2:Y:S01]  /*0080*/  S2UR UR5, SR_CgaCtaId ;  /* 0x00000000000579c3 */ /* 0x000ea20000008800 */
[----:B------:R-:W-:-:S07]  /*0090*/  UMOV UR4, 0x400 ;  /* 0x0000040000047882 */ /* 0x000fce0000000000 */
[----:B------:R-:W2:Y:S01]  /*00a0*/  LDC.64 R16, c[0x0][0x390] ;  /* 0x0000e400ff107b82 */ /* 0x000ea20000000a00 */
[----:B0-----:R-:W-:Y:S02]  /*00b0*/  IMAD.IADD R2, R11, 0x1, R3 ;  /* 0x000000010b027824 */ /* 0x001fe400078e0203 */
[----:B---3--:R-:W-:-:S04]  /*00c0*/  IMAD R0, R0, 0x10, R11 ;  /* 0x0000001000007824 */ /* 0x008fc800078e020b */
[----:B-----5:R-:W-:Y:S01]  /*00d0*/  IMAD.U32 R0, R0, 0x10, R13 ;  /* 0x0000001000007824 */ /* 0x020fe200078e000d */
[----:B------:R-:W-:-:S03]  /*00e0*/  LEA R9, R2, R13, 0x4 ;  /* 0x0000000d02097211 */ /* 0x000fc600078e20ff */
[----:B-1----:R-:W-:-:S04]  /*00f0*/  IMAD.WIDE.U32 R4, R0, 0x2, R4 ;  /* 0x0000000200047825 */ /* 0x002fc800078e0004 */
[----:B----4-:R-:W-:Y:S01]  /*0100*/  IMAD.WIDE.U32 R6, R9, 0x2, R6 ;  /* 0x0000000209067825 */ /* 0x010fe200078e0006 */
[----:B--2---:R0:W2:Y:S04]  /*0110*/  LDG.E.U16 R19, desc[UR8][R4.64] ;  /* 0x0000000804137981 */ /* 0x0040a8000c1e1500 */
[----:B------:R-:W3:Y:S01]  /*0120*/  LDG.E.U16 R21, desc[UR8][R6.64] ;  /* 0x0000000806157981 */ /* 0x000ee2000c1e1500 */
[----:B------:R-:W-:Y:S01]  /*0130*/  ULEA UR6, UR5, UR4, 0x18 ;  /* 0x0000000405067291 */ /* 0x000fe2000f8ec0ff */
[----:B------:R-:W-:Y:S01]  /*0140*/  LEA R3, R3, R0, 0x4 ;  /* 0x0000000003037211 */ /* 0x000fe200078e20ff */
[----:B------:R-:W-:Y:S01]  /*0150*/  UIADD3 UR4, UPT, UPT, UR4, 0x200, URZ ;  /* 0x0000020004047890 */ /* 0x000fe2000fffe0ff */
[----:B------:R-:W1:Y:S03]  /*0160*/  S2R R2, SR_LANEID ;  /* 0x0000000000027919 */ /* 0x000e660000000000 */
[----:B------:R-:W-:Y:S01]  /*0170*/  ULEA UR4, UR5, UR4, 0x18 ;  /* 0x0000000405047291 */ /* 0x000fe2000f8ec0ff */
[----:B0-----:R-:W-:Y:S01]  /*0180*/  LEA R4, R11, UR6, 0x5 ;  /* 0x000000060b047c11 */ /* 0x001fe2000f8e28ff */
[----:B------:R-:W-:-:S04]  /*0190*/  IMAD.WIDE R16, R3, 0x4, R16 ;  /* 0x0000000403107825 */ /* 0x000fc800078e0210 */
[----:B------:R-:W-:Y:S01]  /*01a0*/  LEA R5, R11, UR4, 0x5 ;  /* 0x000000040b057c11 */ /* 0x000fe2000f8e28ff */
[----:B------:R-:W-:-:S04]  /*01b0*/  IMAD R18, R13, 0x2, R4 ;  /* 0x000000020d127824 */ /* 0x000fc800078e0204 */
[----:B------:R-:W-:Y:S01]  /*01c0*/  IMAD R20, R13, 0x2, R5 ;  /* 0x000000020d147824 */ /* 0x000fe200078e0205 */
[--C-:B-1----:R-:W-:Y:S02]  /*01d0*/  SHF.R.U32.HI R8, RZ, 0x3, R2.reuse ;  /* 0x00000003ff087819 */ /* 0x102fe40000011602 */
[--C-:B------:R-:W-:Y:S02]  /*01e0*/  SHF.R.U32.HI R10, RZ, 0x4, R2.reuse ;  /* 0x00000004ff0a7819 */ /* 0x100fe40000011602 */
[----:B------:R-:W-:Y:S01]  /*01f0*/  LOP3.LUT R9, R2, 0x7, RZ, 0xc0, !PT ;  /* 0x0000000702097812 */ /* 0x000fe200078ec0ff */
[----:B------:R-:W-:Y:S01]  /*0200*/  IMAD.SHL.U32 R8, R8, 0x8, RZ ;  /* 0x0000000808087824 */ /* 0x000fe200078e00ff */
[----:B------:R-:W-:Y:S01]  /*0210*/  SHF.R.U32.HI R23, RZ, 0x2, R2 ;  /* 0x00000002ff177819 */ /* 0x000fe20000011602 */
[----:B------:R-:W-:-:S03]  /*0220*/  IMAD.SHL.U32 R10, R10, 0x8, RZ ;  /* 0x000000080a0a7824 */ /* 0x000fc600078e00ff */
[----:B------:R-:W-:-:S04]  /*0230*/  LOP3.LUT R9, R8, 0x8, R9, 0xe2, !PT ;  /* 0x0000000808097812 */ /* 0x000fc800078ee209 */
[----:B------:R-:W-:-:S04]  /*0240*/  LEA R9, R9, R10, 0x4 ;  /* 0x0000000a09097211 */ /* 0x000fc800078e20ff */
[C---:B------:R-:W-:Y:S02]  /*0250*/  LEA R10, R9.reuse, UR4, 0x1 ;  /* 0x00000004090a7c11 */ /* 0x040fe4000f8e08ff */
[----:B------:R-:W-:Y:S01]  /*0260*/  LEA R22, R9, UR6, 0x1 ;  /* 0x0000000609167c11 */ /* 0x000fe2000f8e08ff */
[----:B--2---:R-:W-:Y:S04]  /*0270*/  STS.U16 [R18], R19 ;  /* 0x0000001312007388 */ /* 0x004fe80000000400 */
[----:B---3--:R-:W-:Y:S01]  /*0280*/  STS.U16 [R20], R21 ;  /* 0x0000001514007388 */ /* 0x008fe20000000400 */
[----:B------:R-:W-:Y:S06]  /*0290*/  BAR.SYNC.DEFER_BLOCKING 0x0 ;  /* 0x0000000000007b1d */ /* 0x000fec0000010000 */
[----:B------:R-:W-:Y:S04]  /*02a0*/  LDSM.16.M88.4 R4, [R22] ;  /* 0x000000001604783b */ /* 0x000fe80000000200 */
[----:B------:R-:W0:Y:S02]  /*02b0*/  LDSM.16.MT88.4 R8, [R10] ;  /* 0x000000000a08783b */ /* 0x000e240000004200 */
[----:B0-----:R-:W-:Y:S01]  /*02c0*/  HMMA.16816.F32 R12, R4, R8, RZ ;  /* 0x00000008040c723c */ /* 0x001fe200000018ff */
[----:B------:R-:W-:Y:S01]  /*02d0*/  LOP3.LUT R8, R2, 0x3, RZ, 0xc0, !PT ;  /* 0x0000000302087812 */ /* 0x000fe200078ec0ff */
[----:B------:R-:W-:-:S04]  /*02e0*/  IMAD.MOV.U32 R9, RZ, RZ, RZ ;  /* 0x000000ffff097224 */ /* 0x000fc800078e00ff */
[----:B------:R-:W-:Y:S02]  /*02f0*/  IMAD.WIDE.U32 R8, R23, 0x8, R8 ;  /* 0x0000000817087825 */ /* 0x000fe400078e0008 */
[----:B------:R-:W-:Y:S01]  /*0300*/  HMMA.16816.F32 R4, R4, R10, RZ ;  /* 0x0000000a0404723c */ /* 0x000fe200000018ff */
[----:B------:R-:W-:Y:S01]  /*0310*/  BAR.SYNC.DEFER_BLOCKING 0x0 ;  /* 0x0000000000007b1d */ /* 0x000fe20000010000 */
[----:B------:R-:W-:-:S04]  /*0320*/  LEA R2, P0, R8, R16, 0x3 ;  /* 0x0000001008027211 */ /* 0x000fc800078018ff */
[----:B------:R-:W-:-:S05]  /*0330*/  LEA.HI.X R3, R8, R17, R9, 0x3, P0 ;  /* 0x0000001108037211 */ /* 0x000fca00000f1c09 */
[----:B------:R-:W-:Y:S04]  /*0340*/  STG.E.64 desc[UR8][R2.64], R12 ;  /* 0x0000000c02007986 */ /* 0x000fe8000c101b08 */
[----:B------:R-:W-:Y:S04]  /*0350*/  STG.E.64 desc[UR8][R2.64+0x200], R14 ;  /* 0x0002000e02007986 */ /* 0x000fe8000c101b08 */
[----:B------:R-:W-:Y:S04]  /*0360*/  STG.E.64 desc[UR8][R2.64+0x20], R4 ;  /* 0x0000200402007986 */ /* 0x000fe8000c101b08 */
[----:B------:R-:W-:Y:S01]  /*0370*/  STG.E.64 desc[UR8][R2.64+0x220], R6 ;  /* 0x0002200602007986 */ /* 0x000fe2000c101b08 */
[----:B------:R-:W-:Y:S05]  /*0380*/  EXIT ;  /* 0x000000000000794d */ /* 0x000fea0003800000 */
.L_x_0:
[----:B------:R-:W-:-:S00]  /*0390*/  BRA `(.L_x_0) ;  /* 0xfffffffc00fc7947 */ /* 0x000fc0000383ffff */
[----:B------:R-:W-:-:S00]  /*03a0*/  NOP ;  /* 0x0000000000007918 */ /* 0x000fc00000000000 */
        /* <DEDUP_REMOVED lines=13> */
.L_x_1:


//--------------------- .nv.shared._Z11wmma_matmulP6__halfS0_Pf --------------------------
	.section	.nv.shared._Z11wmma_matmulP6__halfS0_Pf,"aw",@nobits
	.sectionflags	@""
	.align	2
.nv.shared._Z11wmma_matmulP6__halfS0_Pf:
	.zero		2048


//--------------------- .nv.shared.reserved.0     --------------------------
	.section	.nv.shared.reserved.0,"aw",@nobits
	.weak		__nv_reservedSMEM_offset_0_alias
	.size		__nv_reservedSMEM_offset_0_alias, 0, 64
	.other		__nv_reservedSMEM_offset_0_alias,@"STO_CUDA_RESERVED_SHARED STV_DEFAULT"
__nv_reservedSMEM_offset_0_alias:
	.zero		0
	.zero		64


//--------------------- .nv.constant0._Z11wmma_matmulP6__halfS0_Pf --------------------------
	.section	.nv.constant0._Z11wmma_matmulP6__halfS0_Pf,"a",@progbits
	.sectionflags	@""
	.align	4
.nv.constant0._Z11wmma_matmulP6__halfS0_Pf:
	.zero		920


//--------------------- SYMBOLS --------------------------

	.type		.nv.reservedSmem.offset0,@object
	.size		.nv.reservedSmem.offset0,0x4
	.type		.nv.reservedSmem.cap,@object
	.size		.nv.reservedSmem.cap,0x4
